	.headerflags	@"EF_CUDA_TEXMODE_UNIFIED EF_CUDA_64BIT_ADDRESS EF_CUDA_ACCELERATORS EF_CUDA_SM90 EF_CUDA_VIRTUAL_SM(EF_CUDA_SM90)"
	.elftype	@"ET_EXEC"


//--------------------- .nv.info                  --------------------------
	.section	.nv.info,"",@"SHT_CUDA_INFO"
	.align	4


	//----- nvinfo : EIATTR_REGCOUNT
	.align		4
        /*0000*/ 	.byte	0x04, 0x2f
        /*0002*/ 	.short	(.L_1 - .L_0)
	.align		4
.L_0:
        /*0004*/ 	.word	index@(triton_poi_fused_cat_32)
        /*0008*/ 	.word	0x00000016


	//----- nvinfo : EIATTR_MIN_STACK_SIZE
	.align		4
.L_1:
        /*000c*/ 	.byte	0x04, 0x12
        /*000e*/ 	.short	(.L_3 - .L_2)
	.align		4
.L_2:
        /*0010*/ 	.word	index@(triton_poi_fused_cat_32)
        /*0014*/ 	.word	0x00000000


	//----- nvinfo : EIATTR_FRAME_SIZE
	.align		4
.L_3:
        /*0018*/ 	.byte	0x04, 0x11
        /*001a*/ 	.short	(.L_5 - .L_4)
	.align		4
.L_4:
        /*001c*/ 	.word	index@(triton_poi_fused_cat_32)
        /*0020*/ 	.word	0x00000000


	//----- nvinfo : EIATTR_MIN_STACK_SIZE
	.align		4
.L_5:
        /*0024*/ 	.byte	0x04, 0x12
        /*0026*/ 	.short	(.L_7 - .L_6)
	.align		4
.L_6:
        /*0028*/ 	.word	index@(triton_poi_fused_cat_32)
        /*002c*/ 	.word	0x00000000
.L_7:


//--------------------- .nv.info.triton_poi_fused_cat_32 --------------------------
	.section	.nv.info.triton_poi_fused_cat_32,"",@"SHT_CUDA_INFO"
	.sectionflags	@""
	.align	4


	//----- nvinfo : EIATTR_CUDA_API_VERSION
	.align		4
        /*0000*/ 	.byte	0x04, 0x37
        /*0002*/ 	.short	(.L_9 - .L_8)
.L_8:
        /*0004*/ 	.word	0x0000007c


	//----- nvinfo : EIATTR_KPARAM_INFO
	.align		4
.L_9:
        /*0008*/ 	.byte	0x04, 0x17
        /*000a*/ 	.short	(.L_11 - .L_10)
.L_10:
        /*000c*/ 	.word	0x00000000
        /*0010*/ 	.short	0x0005
        /*0012*/ 	.short	0x0028
        /*0014*/ 	.byte	0x00, 0xf0, 0x11, 0x00


	//----- nvinfo : EIATTR_KPARAM_INFO
	.align		4
.L_11:
        /*0018*/ 	.byte	0x04, 0x17
        /*001a*/ 	.short	(.L_13 - .L_12)
.L_12:
        /*001c*/ 	.word	0x00000000
        /*0020*/ 	.short	0x0004
        /*0022*/ 	.short	0x0020
        /*0024*/ 	.byte	0x00, 0xf4, 0x21, 0x00


	//----- nvinfo : EIATTR_KPARAM_INFO
	.align		4
.L_13:
        /*0028*/ 	.byte	0x04, 0x17
        /*002a*/ 	.short	(.L_15 - .L_14)
.L_14:
        /*002c*/ 	.word	0x00000000
        /*0030*/ 	.short	0x0003
        /*0032*/ 	.short	0x0018
        /*0034*/ 	.byte	0x00, 0xf4, 0x21, 0x00


	//----- nvinfo : EIATTR_KPARAM_INFO
	.align		4
.L_15:
        /*0038*/ 	.byte	0x04, 0x17
        /*003a*/ 	.short	(.L_17 - .L_16)
.L_16:
        /*003c*/ 	.word	0x00000000
        /*0040*/ 	.short	0x0002
        /*0042*/ 	.short	0x0010
        /*0044*/ 	.byte	0x00, 0xf4, 0x21, 0x00


	//----- nvinfo : EIATTR_KPARAM_INFO
	.align		4
.L_17:
        /*0048*/ 	.byte	0x04, 0x17
        /*004a*/ 	.short	(.L_19 - .L_18)
.L_18:
        /*004c*/ 	.word	0x00000000
        /*0050*/ 	.short	0x0001
        /*0052*/ 	.short	0x0008
        /*0054*/ 	.byte	0x00, 0xf4, 0x21, 0x00


	//----- nvinfo : EIATTR_KPARAM_INFO
	.align		4
.L_19:
        /*0058*/ 	.byte	0x04, 0x17
        /*005a*/ 	.short	(.L_21 - .L_20)
.L_20:
        /*005c*/ 	.word	0x00000000
        /*0060*/ 	.short	0x0000
        /*0062*/ 	.short	0x0000
        /*0064*/ 	.byte	0x00, 0xf4, 0x21, 0x00


	//----- nvinfo : EIATTR_SPARSE_MMA_MASK
	.align		4
.L_21:
        /*0068*/ 	.byte	0x03, 0x50
        /*006a*/ 	.short	0x0000


	//----- nvinfo : EIATTR_MAXREG_COUNT
	.align		4
        /*006c*/ 	.byte	0x03, 0x1b
        /*006e*/ 	.short	0x00ff


	//----- nvinfo : EIATTR_EXIT_INSTR_OFFSETS
	.align		4
        /*0070*/ 	.byte	0x04, 0x1c
        /*0072*/ 	.short	(.L_23 - .L_22)


	//   ....[0]....
.L_22:
        /*0074*/ 	.word	0x00000460


	//----- nvinfo : EIATTR_REQNTID
	.align		4
.L_23:
        /*0078*/ 	.byte	0x04, 0x10
        /*007a*/ 	.short	(.L_25 - .L_24)
.L_24:
        /*007c*/ 	.word	0x00000100
        /*0080*/ 	.word	0x00000001
        /*0084*/ 	.word	0x00000001


	//----- nvinfo : EIATTR_CBANK_PARAM_SIZE
	.align		4
.L_25:
        /*0088*/ 	.byte	0x03, 0x19
        /*008a*/ 	.short	0x002c


	//----- nvinfo : EIATTR_PARAM_CBANK
	.align		4
        /*008c*/ 	.byte	0x04, 0x0a
        /*008e*/ 	.short	(.L_27 - .L_26)
	.align		4
.L_26:
        /*0090*/ 	.word	index@(.nv.constant0.triton_poi_fused_cat_32)
        /*0094*/ 	.short	0x0210
        /*0096*/ 	.short	0x002c


	//----- nvinfo : EIATTR_SW_WAR
	.align		4
.L_27:
        /*0098*/ 	.byte	0x04, 0x36
        /*009a*/ 	.short	(.L_29 - .L_28)
.L_28:
        /*009c*/ 	.word	0x00000008
.L_29:


//--------------------- .nv.callgraph             --------------------------
	.section	.nv.callgraph,"",@"SHT_CUDA_CALLGRAPH"
	.align	4
	.sectionentsize	8
	.align		4
        /*0000*/ 	.word	0x00000000
	.align		4
        /*0004*/ 	.word	0xffffffff
	.align		4
        /*0008*/ 	.word	0x00000000
	.align		4
        /*000c*/ 	.word	0xfffffffe
	.align		4
        /*0010*/ 	.word	0x00000000
	.align		4
        /*0014*/ 	.word	0xfffffffd
	.align		4
        /*0018*/ 	.word	0x00000000
	.align		4
        /*001c*/ 	.word	0xfffffffc


//--------------------- .text.triton_poi_fused_cat_32 --------------------------
	.section	.text.triton_poi_fused_cat_32,"ax",@progbits
	.align	128
        .global         triton_poi_fused_cat_32
        .type           triton_poi_fused_cat_32,@function
        .size           triton_poi_fused_cat_32,(.L_x_1 - triton_poi_fused_cat_32)
        .other          triton_poi_fused_cat_32,@"STO_CUDA_ENTRY STV_DEFAULT"
triton_poi_fused_cat_32:
.text.triton_poi_fused_cat_32:
[----:B------:R-:W-:Y:S01]  /*0000*/  LDC R1, c[0x0][0x28] ;  /* 0x00000a00ff017b82 */ /* 0x000fe20000000800 */
[----:B------:R-:W1:Y:S01]  /*0010*/  S2R R0, SR_TID.X ;  /* 0x0000000000007919 */ /* 0x000e620000002100 */
[----:B------:R-:W-:Y:S01]  /*0020*/  CS2R R18, SRZ ;  /* 0x0000000000127805 */ /* 0x000fe2000001ff00 */
[----:B------:R-:W-:Y:S01]  /*0030*/  ULDC.64 UR6, c[0x0][0x220] ;  /* 0x0000880000067ab9 */ /* 0x000fe20000000a00 */
[----:B------:R-:W-:Y:S01]  /*0040*/  ULDC.64 UR8, c[0x0][0x228] ;  /* 0x00008a0000087ab9 */ /* 0x000fe20000000a00 */
[----:B------:R-:W2:Y:S01]  /*0050*/  S2R R3, SR_CTAID.X ;  /* 0x0000000000037919 */ /* 0x000ea20000002500 */
[----:B------:R-:W-:Y:S01]  /*0060*/  ULDC.64 UR4, c[0x0][0x208] ;  /* 0x0000820000047ab9 */ /* 0x000fe20000000a00 */
[----:B-1----:R-:W-:-:S05]  /*0070*/  IMAD.SHL.U32 R0, R0, 0x2, RZ ;  /* 0x0000000200007824 */ /* 0x002fca00078e00ff */
[----:B------:R-:W-:-:S05]  /*0080*/  LOP3.LUT R0, R0, 0x1fe, RZ, 0xc0, !PT ;  /* 0x000001fe00007812 */ /* 0x000fca00078ec0ff */
[----:B--2---:R-:W-:-:S04]  /*0090*/  IMAD R0, R3, 0x200, R0 ;  /* 0x0000020003007824 */ /* 0x004fc800078e0200 */
[----:B------:R-:W-:Y:S01]  /*00a0*/  IMAD.HI R9, R0, 0x6bca1af3, RZ ;  /* 0x6bca1af300097827 */ /* 0x000fe200078e02ff */
[----:B------:R-:W-:-:S04]  /*00b0*/  SHF.R.S32.HI R3, RZ, 0x1f, R0 ;  /* 0x0000001fff037819 */ /* 0x000fc80000011400 */
[----:B------:R-:W-:Y:S02]  /*00c0*/  LEA.HI R6, R3, R0, RZ, 0x8 ;  /* 0x0000000003067211 */ /* 0x000fe400078f40ff */
[----:B------:R-:W1:Y:S01]  /*00d0*/  LDC.64 R2, c[0x0][0x218] ;  /* 0x00008600ff027b82 */ /* 0x000e620000000a00 */
[----:B------:R-:W-:Y:S02]  /*00e0*/  SHF.R.U32.HI R10, RZ, 0x1f, R9 ;  /* 0x0000001fff0a7819 */ /* 0x000fe40000011609 */
[----:B------:R-:W-:Y:S02]  /*00f0*/  SHF.R.S32.HI R7, RZ, 0x8, R6 ;  /* 0x00000008ff077819 */ /* 0x000fe40000011406 */
[----:B------:R-:W-:Y:S02]  /*0100*/  LEA.HI.SX32 R11, R9, R10, 0x11 ;  /* 0x0000000a090b7211 */ /* 0x000fe400078f8aff */
[----:B------:R-:W-:Y:S01]  /*0110*/  LOP3.LUT R9, R6, 0xffffff00, RZ, 0xc0, !PT ;  /* 0xffffff0006097812 */ /* 0x000fe200078ec0ff */
[----:B------:R-:W-:-:S04]  /*0120*/  IMAD.HI R4, R7, 0x6bca1af3, RZ ;  /* 0x6bca1af307047827 */ /* 0x000fc800078e02ff */
[----:B------:R-:W-:Y:S01]  /*0130*/  IMAD.IADD R9, R0, 0x1, -R9 ;  /* 0x0000000100097824 */ /* 0x000fe200078e0a09 */
[----:B------:R-:W-:Y:S01]  /*0140*/  SHF.R.U32.HI R5, RZ, 0x1f, R4 ;  /* 0x0000001fff057819 */ /* 0x000fe20000011604 */
[C---:B------:R-:W-:Y:S02]  /*0150*/  IMAD.U32 R10, R11.reuse, 0x10000, RZ ;  /* 0x000100000b0a7824 */ /* 0x040fe400078e00ff */
[C---:B------:R-:W-:Y:S01]  /*0160*/  IMAD R6, R11.reuse, -0x13000, R0 ;  /* 0xfffed0000b067824 */ /* 0x040fe200078e0200 */
[----:B------:R-:W-:Y:S02]  /*0170*/  LEA.HI.SX32 R8, R4, R5, 0x19 ;  /* 0x0000000504087211 */ /* 0x000fe400078fcaff */
[----:B------:R-:W2:Y:S01]  /*0180*/  LDC.64 R4, c[0x0][0x210] ;  /* 0x00008400ff047b82 */ /* 0x000ea20000000a00 */
[----:B------:R-:W-:Y:S01]  /*0190*/  SHF.R.S32.HI R13, RZ, 0x1f, R10 ;  /* 0x0000001fff0d7819 */ /* 0x000fe2000001140a */
[----:B------:R-:W-:Y:S02]  /*01a0*/  IMAD R11, R11, 0x3000, R6 ;  /* 0x000030000b0b7824 */ /* 0x000fe400078e0206 */
[----:B------:R-:W-:-:S04]  /*01b0*/  IMAD R7, R8, -0x130, R7 ;  /* 0xfffffed008077824 */ /* 0x000fc800078e0207 */
[----:B------:R-:W-:-:S05]  /*01c0*/  IMAD.SHL.U32 R8, R7, 0x100, RZ ;  /* 0x0000010007087824 */ /* 0x000fca00078e00ff */
[----:B------:R-:W-:Y:S02]  /*01d0*/  IADD3 R16, P0, P1, R8, R9, R10 ;  /* 0x0000000908107210 */ /* 0x000fe4000791e00a */
[----:B------:R-:W-:Y:S02]  /*01e0*/  SHF.R.S32.HI R9, RZ, 0x1f, R9 ;  /* 0x0000001fff097819 */ /* 0x000fe40000011409 */
[----:B------:R-:W-:-:S04]  /*01f0*/  SHF.R.S32.HI R8, RZ, 0x1f, R8 ;  /* 0x0000001fff087819 */ /* 0x000fc80000011408 */
[----:B------:R-:W-:Y:S01]  /*0200*/  IADD3.X R9, R8, R9, R13, P0, P1 ;  /* 0x0000000908097210 */ /* 0x000fe200007e240d */
[C---:B-1----:R-:W-:Y:S01]  /*0210*/  IMAD.WIDE R12, R7.reuse, 0x4, R2 ;  /* 0x00000004070c7825 */ /* 0x042fe200078e0202 */
[C---:B------:R-:W-:Y:S02]  /*0220*/  ISETP.GE.AND P0, PT, R7.reuse, 0x30, PT ;  /* 0x000000300700780c */ /* 0x040fe40003f06270 */
[C---:B------:R-:W-:Y:S01]  /*0230*/  SHF.L.U64.HI R2, R16.reuse, 0x2, R9 ;  /* 0x0000000210027819 */ /* 0x040fe20000010209 */
[----:B------:R-:W-:Y:S01]  /*0240*/  IMAD.SHL.U32 R16, R16, 0x4, RZ ;  /* 0x0000000410107824 */ /* 0x000fe200078e00ff */
[----:B------:R-:W-:Y:S02]  /*0250*/  ISETP.GT.AND P1, PT, R7, 0x2f, PT ;  /* 0x0000002f0700780c */ /* 0x000fe40003f24270 */
[----:B------:R-:W-:Y:S01]  /*0260*/  CS2R R6, SRZ ;  /* 0x0000000000067805 */ /* 0x000fe2000001ff00 */
[----:B--2---:R-:W-:Y:S01]  /*0270*/  IMAD.WIDE R10, R11, 0x4, R4 ;  /* 0x000000040b0a7825 */ /* 0x004fe200078e0204 */
[----:B------:R-:W-:-:S02]  /*0280*/  IADD3 R14, P2, R16, UR6, RZ ;  /* 0x00000006100e7c10 */ /* 0x000fc4000ff5e0ff */
[----:B------:R-:W-:Y:S02]  /*0290*/  IADD3 R16, P3, R16, UR8, RZ ;  /* 0x0000000810107c10 */ /* 0x000fe4000ff7e0ff */
[----:B------:R-:W-:Y:S02]  /*02a0*/  CS2R R8, SRZ ;  /* 0x0000000000087805 */ /* 0x000fe4000001ff00 */
[----:B------:R-:W-:Y:S01]  /*02b0*/  IADD3.X R15, R2, UR7, RZ, P2, !PT ;  /* 0x00000007020f7c10 */ /* 0x000fe200097fe4ff */
[----:B------:R-:W2:Y:S01]  /*02c0*/  @!P0 LDG.E.64 R6, desc[UR4][R10.64] ;  /* 0x000000040a068981 */ /* 0x000ea2000c1e1b00 */
[----:B------:R-:W-:Y:S02]  /*02d0*/  CS2R R4, SRZ ;  /* 0x0000000000047805 */ /* 0x000fe4000001ff00 */
[----:B------:R-:W-:Y:S01]  /*02e0*/  IADD3.X R17, R2, UR9, RZ, P3, !PT ;  /* 0x0000000902117c10 */ /* 0x000fe20009ffe4ff */
[----:B------:R-:W3:Y:S01]  /*02f0*/  @!P0 LDG.E.EL R18, desc[UR4][R12.64] ;  /* 0x000000040c128981 */ /* 0x000ee2000c2e1900 */
[----:B------:R-:W1:Y:S03]  /*0300*/  LDC.64 R2, c[0x0][0x230] ;  /* 0x00008c00ff027b82 */ /* 0x000e660000000a00 */
[----:B------:R2:W4:Y:S04]  /*0310*/  @!P0 LDG.E.EL R19, desc[UR4][R12.64] ;  /* 0x000000040c138981 */ /* 0x000528000c2e1900 */
[----:B------:R-:W5:Y:S04]  /*0320*/  @P1 LDG.E.64 R8, desc[UR4][R14.64+-0xc000] ;  /* 0xff4000040e081981 */ /* 0x000f68000c1e1b00 */
[----:B------:R-:W5:Y:S01]  /*0330*/  @P1 LDG.E.64 R4, desc[UR4][R16.64+-0xc000] ;  /* 0xff40000410041981 */ /* 0x000f62000c1e1b00 */
[----:B-1----:R-:W-:Y:S01]  /*0340*/  IMAD.WIDE R2, R0, 0x4, R2 ;  /* 0x0000000400027825 */ /* 0x002fe200078e0202 */
[----:B--2---:R-:W-:-:S02]  /*0350*/  SEL R12, R7, RZ, !P0 ;  /* 0x000000ff070c7207 */ /* 0x004fc40004000000 */
[----:B------:R-:W-:Y:S02]  /*0360*/  SEL R6, R6, RZ, !P0 ;  /* 0x000000ff06067207 */ /* 0x000fe40004000000 */
[----:B---3--:R-:W-:Y:S02]  /*0370*/  SEL R7, R18, RZ, !P0 ;  /* 0x000000ff12077207 */ /* 0x008fe40004000000 */
[----:B----4-:R-:W-:Y:S02]  /*0380*/  SEL R19, R19, RZ, !P0 ;  /* 0x000000ff13137207 */ /* 0x010fe40004000000 */
[C---:B------:R-:W-:Y:S01]  /*0390*/  FSETP.GEU.AND P2, PT, R6.reuse, -R7, PT ;  /* 0x800000070600720b */ /* 0x040fe20003f4e000 */
[----:B------:R-:W-:Y:S01]  /*03a0*/  FADD R6, R6, R7 ;  /* 0x0000000706067221 */ /* 0x000fe20000000000 */
[C---:B------:R-:W-:Y:S01]  /*03b0*/  FSETP.GEU.AND P3, PT, R12.reuse, -R19, PT ;  /* 0x800000130c00720b */ /* 0x040fe20003f6e000 */
[----:B------:R-:W-:Y:S01]  /*03c0*/  FADD R19, R12, R19 ;  /* 0x000000130c137221 */ /* 0x000fe20000000000 */
[----:B-----5:R-:W-:-:S02]  /*03d0*/  SEL R11, R8, RZ, P1 ;  /* 0x000000ff080b7207 */ /* 0x020fc40000800000 */
[----:B------:R-:W-:Y:S02]  /*03e0*/  SEL R8, R9, RZ, P1 ;  /* 0x000000ff09087207 */ /* 0x000fe40000800000 */
[----:B------:R-:W-:Y:S02]  /*03f0*/  SEL R4, R4, RZ, P1 ;  /* 0x000000ff04047207 */ /* 0x000fe40000800000 */
[----:B------:R-:W-:Y:S02]  /*0400*/  SEL R5, R5, RZ, P1 ;  /* 0x000000ff05057207 */ /* 0x000fe40000800000 */
[----:B------:R-:W-:Y:S01]  /*0410*/  FSEL R6, R6, RZ, P2 ;  /* 0x000000ff06067208 */ /* 0x000fe20001000000 */
[----:B------:R-:W-:Y:S01]  /*0420*/  @P0 FADD R6, R11, R4 ;  /* 0x000000040b060221 */ /* 0x000fe20000000000 */
[----:B------:R-:W-:Y:S01]  /*0430*/  FSEL R7, R19, RZ, P3 ;  /* 0x000000ff13077208 */ /* 0x000fe20001800000 */
[----:B------:R-:W-:-:S05]  /*0440*/  @P0 FADD R7, R8, R5 ;  /* 0x0000000508070221 */ /* 0x000fca0000000000 */
[----:B------:R-:W-:Y:S01]  /*0450*/  STG.E.64 desc[UR4][R2.64], R6 ;  /* 0x0000000602007986 */ /* 0x000fe2000c101b04 */
[----:B------:R-:W-:Y:S05]  /*0460*/  EXIT ;  /* 0x000000000000794d */ /* 0x000fea0003800000 */
.L_x_0:
[----:B------:R-:W-:-:S00]  /*0470*/  BRA `(.L_x_0) ;  /* 0xfffffffc00fc7947 */ /* 0x000fc0000383ffff */
[----:B------:R-:W-:-:S00]  /*0480*/  NOP ;  /* 0x0000000000007918 */ /* 0x000fc00000000000 */
[----:B------:R-:W-:-:S00]  /*0490*/  NOP ;  /* 0x0000000000007918 */ /* 0x000fc00000000000 */
[----:B------:R-:W-:-:S00]  /*04a0*/  NOP ;  /* 0x0000000000007918 */ /* 0x000fc00000000000 */
[----:B------:R-:W-:-:S00]  /*04b0*/  NOP ;  /* 0x0000000000007918 */ /* 0x000fc00000000000 */
[----:B------:R-:W-:-:S00]  /*04c0*/  NOP ;  /* 0x0000000000007918 */ /* 0x000fc00000000000 */
[----:B------:R-:W-:-:S00]  /*04d0*/  NOP ;  /* 0x0000000000007918 */ /* 0x000fc00000000000 */
[----:B------:R-:W-:-:S00]  /*04e0*/  NOP ;  /* 0x0000000000007918 */ /* 0x000fc00000000000 */
[----:B------:R-:W-:-:S00]  /*04f0*/  NOP ;  /* 0x0000000000007918 */ /* 0x000fc00000000000 */
.L_x_1:


//--------------------- .nv.constant0.triton_poi_fused_cat_32 --------------------------
	.section	.nv.constant0.triton_poi_fused_cat_32,"a",@progbits
	.sectionflags	@""
	.align	4
.nv.constant0.triton_poi_fused_cat_32:
	.zero		572
